//
// Generated by NVIDIA NVVM Compiler
//
// Compiler Build ID: CL-36424714
// Cuda compilation tools, release 13.0, V13.0.88
// Based on NVVM 20.0.0
//

.version 9.0
.target sm_100
.address_size 64

	// .globl	_Z18matmulKernel_naivePfS_S_iii

.visible .entry _Z18matmulKernel_naivePfS_S_iii(
	.param .u64 .ptr .align 1 _Z18matmulKernel_naivePfS_S_iii_param_0,
	.param .u64 .ptr .align 1 _Z18matmulKernel_naivePfS_S_iii_param_1,
	.param .u64 .ptr .align 1 _Z18matmulKernel_naivePfS_S_iii_param_2,
	.param .u32 _Z18matmulKernel_naivePfS_S_iii_param_3,
	.param .u32 _Z18matmulKernel_naivePfS_S_iii_param_4,
	.param .u32 _Z18matmulKernel_naivePfS_S_iii_param_5
)
{
	.reg .pred 	%p<13>;
	.reg .b32 	%r<94>;
	.reg .b32 	%f<68>;
	.reg .b64 	%rd<69>;

	ld.param.u64 	%rd3, [_Z18matmulKernel_naivePfS_S_iii_param_0];
	ld.param.u64 	%rd4, [_Z18matmulKernel_naivePfS_S_iii_param_1];
	ld.param.u64 	%rd5, [_Z18matmulKernel_naivePfS_S_iii_param_2];
	ld.param.u32 	%r46, [_Z18matmulKernel_naivePfS_S_iii_param_3];
	ld.param.u32 	%r47, [_Z18matmulKernel_naivePfS_S_iii_param_4];
	ld.param.u32 	%r45, [_Z18matmulKernel_naivePfS_S_iii_param_5];
	cvta.to.global.u64 	%rd1, %rd5;
	cvta.to.global.u64 	%rd2, %rd4;
	mov.u32 	%r48, %ctaid.x;
	mov.u32 	%r49, %ntid.x;
	mov.u32 	%r50, %tid.x;
	mad.lo.s32 	%r1, %r48, %r49, %r50;
	mov.u32 	%r51, %ctaid.y;
	mov.u32 	%r52, %ntid.y;
	mul.lo.s32 	%r2, %r51, %r52;
	mov.u32 	%r3, %tid.y;
	add.s32 	%r53, %r2, %r3;
	setp.ge.u32 	%p1, %r1, %r46;
	setp.ge.u32 	%p2, %r53, %r47;
	or.pred  	%p3, %p1, %p2;
	@%p3 bra 	$L__BB0_14;
	setp.lt.s32 	%p4, %r45, 1;
	mov.f32 	%f67, 0f00000000;
	@%p4 bra 	$L__BB0_13;
	mul.lo.s32 	%r5, %r45, %r1;
	and.b32  	%r6, %r45, 7;
	setp.lt.u32 	%p5, %r45, 8;
	mov.f32 	%f67, 0f00000000;
	mov.b32 	%r92, 0;
	@%p5 bra 	$L__BB0_5;
	and.b32  	%r92, %r45, 2147483640;
	neg.s32 	%r90, %r92;
	add.s32 	%r55, %r3, %r47;
	add.s32 	%r89, %r55, %r2;
	shl.b32 	%r10, %r47, 3;
	shl.b32 	%r56, %r47, 1;
	add.s32 	%r88, %r53, %r56;
	mad.lo.s32 	%r87, %r47, 3, %r53;
	shl.b32 	%r57, %r47, 2;
	add.s32 	%r86, %r53, %r57;
	mad.lo.s32 	%r85, %r47, 5, %r53;
	mad.lo.s32 	%r84, %r47, 6, %r53;
	mad.lo.s32 	%r83, %r47, 7, %r53;
	add.s32 	%r81, %r5, 3;
	mov.f32 	%f67, 0f00000000;
	mov.u32 	%r82, %r53;
$L__BB0_4:
	.pragma "nounroll";
	add.s32 	%r58, %r81, -3;
	mul.wide.u32 	%rd6, %r58, 4;
	add.s64 	%rd7, %rd2, %rd6;
	ld.global.f32 	%f17, [%rd7];
	mul.wide.u32 	%rd8, %r82, 4;
	add.s64 	%rd9, %rd1, %rd8;
	ld.global.f32 	%f18, [%rd9];
	fma.rn.f32 	%f19, %f17, %f18, %f67;
	add.s32 	%r59, %r81, -2;
	mul.wide.u32 	%rd10, %r59, 4;
	add.s64 	%rd11, %rd2, %rd10;
	ld.global.f32 	%f20, [%rd11];
	mul.wide.u32 	%rd12, %r89, 4;
	add.s64 	%rd13, %rd1, %rd12;
	ld.global.f32 	%f21, [%rd13];
	fma.rn.f32 	%f22, %f20, %f21, %f19;
	add.s32 	%r60, %r81, -1;
	mul.wide.u32 	%rd14, %r60, 4;
	add.s64 	%rd15, %rd2, %rd14;
	ld.global.f32 	%f23, [%rd15];
	mul.wide.u32 	%rd16, %r88, 4;
	add.s64 	%rd17, %rd1, %rd16;
	ld.global.f32 	%f24, [%rd17];
	fma.rn.f32 	%f25, %f23, %f24, %f22;
	add.s32 	%r61, %r81, 4;
	mul.wide.u32 	%rd18, %r81, 4;
	add.s64 	%rd19, %rd2, %rd18;
	ld.global.f32 	%f26, [%rd19];
	mul.wide.u32 	%rd20, %r87, 4;
	add.s64 	%rd21, %rd1, %rd20;
	ld.global.f32 	%f27, [%rd21];
	fma.rn.f32 	%f28, %f26, %f27, %f25;
	add.s32 	%r62, %r81, 1;
	mul.wide.u32 	%rd22, %r62, 4;
	add.s64 	%rd23, %rd2, %rd22;
	ld.global.f32 	%f29, [%rd23];
	mul.wide.u32 	%rd24, %r86, 4;
	add.s64 	%rd25, %rd1, %rd24;
	ld.global.f32 	%f30, [%rd25];
	fma.rn.f32 	%f31, %f29, %f30, %f28;
	add.s32 	%r63, %r81, 2;
	mul.wide.u32 	%rd26, %r63, 4;
	add.s64 	%rd27, %rd2, %rd26;
	ld.global.f32 	%f32, [%rd27];
	mul.wide.u32 	%rd28, %r85, 4;
	add.s64 	%rd29, %rd1, %rd28;
	ld.global.f32 	%f33, [%rd29];
	fma.rn.f32 	%f34, %f32, %f33, %f31;
	add.s32 	%r64, %r81, 3;
	mul.wide.u32 	%rd30, %r64, 4;
	add.s64 	%rd31, %rd2, %rd30;
	ld.global.f32 	%f35, [%rd31];
	mul.wide.u32 	%rd32, %r84, 4;
	add.s64 	%rd33, %rd1, %rd32;
	ld.global.f32 	%f36, [%rd33];
	fma.rn.f32 	%f37, %f35, %f36, %f34;
	mul.wide.u32 	%rd34, %r61, 4;
	add.s64 	%rd35, %rd2, %rd34;
	ld.global.f32 	%f38, [%rd35];
	mul.wide.u32 	%rd36, %r83, 4;
	add.s64 	%rd37, %rd1, %rd36;
	ld.global.f32 	%f39, [%rd37];
	fma.rn.f32 	%f67, %f38, %f39, %f37;
	add.s32 	%r90, %r90, 8;
	add.s32 	%r89, %r89, %r10;
	add.s32 	%r88, %r88, %r10;
	add.s32 	%r87, %r87, %r10;
	add.s32 	%r86, %r86, %r10;
	add.s32 	%r85, %r85, %r10;
	add.s32 	%r84, %r84, %r10;
	add.s32 	%r83, %r83, %r10;
	add.s32 	%r82, %r82, %r10;
	add.s32 	%r81, %r81, 8;
	setp.ne.s32 	%p6, %r90, 0;
	@%p6 bra 	$L__BB0_4;
$L__BB0_5:
	setp.eq.s32 	%p7, %r6, 0;
	@%p7 bra 	$L__BB0_13;
	and.b32  	%r39, %r45, 3;
	setp.lt.u32 	%p8, %r6, 4;
	@%p8 bra 	$L__BB0_8;
	add.s32 	%r65, %r92, %r5;
	mul.wide.u32 	%rd38, %r65, 4;
	add.s64 	%rd39, %rd2, %rd38;
	ld.global.f32 	%f41, [%rd39];
	mad.lo.s32 	%r66, %r92, %r47, %r53;
	mul.wide.u32 	%rd40, %r66, 4;
	add.s64 	%rd41, %rd1, %rd40;
	ld.global.f32 	%f42, [%rd41];
	fma.rn.f32 	%f43, %f41, %f42, %f67;
	add.s32 	%r67, %r65, 1;
	mul.wide.u32 	%rd42, %r67, 4;
	add.s64 	%rd43, %rd2, %rd42;
	ld.global.f32 	%f44, [%rd43];
	add.s32 	%r68, %r66, %r47;
	mul.wide.u32 	%rd44, %r68, 4;
	add.s64 	%rd45, %rd1, %rd44;
	ld.global.f32 	%f45, [%rd45];
	fma.rn.f32 	%f46, %f44, %f45, %f43;
	add.s32 	%r69, %r65, 2;
	mul.wide.u32 	%rd46, %r69, 4;
	add.s64 	%rd47, %rd2, %rd46;
	ld.global.f32 	%f47, [%rd47];
	add.s32 	%r70, %r68, %r47;
	mul.wide.u32 	%rd48, %r70, 4;
	add.s64 	%rd49, %rd1, %rd48;
	ld.global.f32 	%f48, [%rd49];
	fma.rn.f32 	%f49, %f47, %f48, %f46;
	add.s32 	%r71, %r65, 3;
	mul.wide.u32 	%rd50, %r71, 4;
	add.s64 	%rd51, %rd2, %rd50;
	ld.global.f32 	%f50, [%rd51];
	add.s32 	%r72, %r70, %r47;
	mul.wide.u32 	%rd52, %r72, 4;
	add.s64 	%rd53, %rd1, %rd52;
	ld.global.f32 	%f51, [%rd53];
	fma.rn.f32 	%f67, %f50, %f51, %f49;
	add.s32 	%r92, %r92, 4;
$L__BB0_8:
	setp.eq.s32 	%p9, %r39, 0;
	@%p9 bra 	$L__BB0_13;
	setp.eq.s32 	%p10, %r39, 1;
	@%p10 bra 	$L__BB0_11;
	add.s32 	%r73, %r92, %r5;
	mul.wide.u32 	%rd54, %r73, 4;
	add.s64 	%rd55, %rd2, %rd54;
	ld.global.f32 	%f53, [%rd55];
	mad.lo.s32 	%r74, %r92, %r47, %r53;
	mul.wide.u32 	%rd56, %r74, 4;
	add.s64 	%rd57, %rd1, %rd56;
	ld.global.f32 	%f54, [%rd57];
	fma.rn.f32 	%f55, %f53, %f54, %f67;
	add.s32 	%r75, %r73, 1;
	mul.wide.u32 	%rd58, %r75, 4;
	add.s64 	%rd59, %rd2, %rd58;
	ld.global.f32 	%f56, [%rd59];
	add.s32 	%r76, %r74, %r47;
	mul.wide.u32 	%rd60, %r76, 4;
	add.s64 	%rd61, %rd1, %rd60;
	ld.global.f32 	%f57, [%rd61];
	fma.rn.f32 	%f67, %f56, %f57, %f55;
	add.s32 	%r92, %r92, 2;
$L__BB0_11:
	and.b32  	%r77, %r45, 1;
	setp.eq.b32 	%p11, %r77, 1;
	not.pred 	%p12, %p11;
	@%p12 bra 	$L__BB0_13;
	add.s32 	%r78, %r92, %r5;
	mul.wide.u32 	%rd62, %r78, 4;
	add.s64 	%rd63, %rd2, %rd62;
	ld.global.f32 	%f58, [%rd63];
	mad.lo.s32 	%r79, %r92, %r47, %r53;
	mul.wide.u32 	%rd64, %r79, 4;
	add.s64 	%rd65, %rd1, %rd64;
	ld.global.f32 	%f59, [%rd65];
	fma.rn.f32 	%f67, %f58, %f59, %f67;
$L__BB0_13:
	mad.lo.s32 	%r80, %r45, %r1, %r53;
	cvta.to.global.u64 	%rd66, %rd3;
	mul.wide.u32 	%rd67, %r80, 4;
	add.s64 	%rd68, %rd66, %rd67;
	st.global.f32 	[%rd68], %f67;
$L__BB0_14:
	ret;

}


// ===== COMPILED SASS (sm_100) =====

	.target	sm_100

	.elftype	@"ET_EXEC"


//--------------------- .note.nv.tkinfo           --------------------------
	.section	.note.nv.tkinfo,"",@"SHT_NOTE"
	.sectionflags	@"SHF_NOTE_NV_TKINFO"
	.tkinfo
        /*0018*/ 	.word	0x00000002
        /*0030*/ 	.string	""
        /*0030*/ 	.string	"ptxas"
        /*0030*/ 	.string	"Cuda compilation tools, release 13.0, V13.0.88"
        /*0030*/ 	.string	"Build cuda_13.0.r13.0/compiler.36424714_0"
        /*0030*/ 	.string	"-arch sm_100 -m 64 "



//--------------------- .note.nv.cuinfo           --------------------------
	.section	.note.nv.cuinfo,"",@"SHT_NOTE"
	.sectionflags	@"SHF_NOTE_NV_CUINFO"
        /*0018*/ 	.short	0x0002
        /*001a*/ 	.short	0x0064
        /*001c*/ 	.short	0x0082
	.zero		2


//--------------------- .nv.info                  --------------------------
	.section	.nv.info,"",@"SHT_CUDA_INFO"
	.align	4


	//----- nvinfo : EIATTR_REGCOUNT
	.align		4
        /*0000*/ 	.byte	0x04, 0x2f
        /*0002*/ 	.short	(.L_1 - .L_0)
	.align		4
.L_0:
        /*0004*/ 	.word	index@(_Z18matmulKernel_naivePfS_S_iii)
        /*0008*/ 	.word	0x00000020


	//----- nvinfo : EIATTR_FRAME_SIZE
	.align		4
.L_1:
        /*000c*/ 	.byte	0x04, 0x11
        /*000e*/ 	.short	(.L_3 - .L_2)
	.align		4
.L_2:
        /*0010*/ 	.word	index@(_Z18matmulKernel_naivePfS_S_iii)
        /*0014*/ 	.word	0x00000000


	//----- nvinfo : EIATTR_MIN_STACK_SIZE
	.align		4
.L_3:
        /*0018*/ 	.byte	0x04, 0x12
        /*001a*/ 	.short	(.L_5 - .L_4)
	.align		4
.L_4:
        /*001c*/ 	.word	index@(_Z18matmulKernel_naivePfS_S_iii)
        /*0020*/ 	.word	0x00000000
.L_5:


//--------------------- .nv.compat                --------------------------
	.section	.nv.compat,"",@"SHT_CUDA_COMPAT_INFO"
	.align	4
        /*0000*/ 	.byte	0x02, 0x09, 0x00, 0x00, 0x02, 0x02, 0x01, 0x00, 0x02, 0x05, 0x05, 0x00, 0x03, 0x07, 0x01, 0x01
        /*0010*/ 	.byte	0x02, 0x03, 0x00, 0x00, 0x02, 0x06, 0x01, 0x00, 0x04, 0x0b, 0x08, 0x00, 0x09, 0x00, 0x00, 0x00
        /*0020*/ 	.byte	0x00, 0x00, 0x00, 0x00


//--------------------- .nv.info._Z18matmulKernel_naivePfS_S_iii --------------------------
	.section	.nv.info._Z18matmulKernel_naivePfS_S_iii,"",@"SHT_CUDA_INFO"
	.sectionflags	@""
	.align	4


	//----- nvinfo : EIATTR_CUDA_API_VERSION
	.align		4
        /*0000*/ 	.byte	0x04, 0x37
        /*0002*/ 	.short	(.L_7 - .L_6)
.L_6:
        /*0004*/ 	.word	0x00000082


	//----- nvinfo : EIATTR_KPARAM_INFO
	.align		4
.L_7:
        /*0008*/ 	.byte	0x04, 0x17
        /*000a*/ 	.short	(.L_9 - .L_8)
.L_8:
        /*000c*/ 	.word	0x00000000
        /*0010*/ 	.short	0x0005
        /*0012*/ 	.short	0x0020
        /*0014*/ 	.byte	0x00, 0xf0, 0x11, 0x00


	//----- nvinfo : EIATTR_KPARAM_INFO
	.align		4
.L_9:
        /*0018*/ 	.byte	0x04, 0x17
        /*001a*/ 	.short	(.L_11 - .L_10)
.L_10:
        /*001c*/ 	.word	0x00000000
        /*0020*/ 	.short	0x0004
        /*0022*/ 	.short	0x001c
        /*0024*/ 	.byte	0x00, 0xf0, 0x11, 0x00


	//----- nvinfo : EIATTR_KPARAM_INFO
	.align		4
.L_11:
        /*0028*/ 	.byte	0x04, 0x17
        /*002a*/ 	.short	(.L_13 - .L_12)
.L_12:
        /*002c*/ 	.word	0x00000000
        /*0030*/ 	.short	0x0003
        /*0032*/ 	.short	0x0018
        /*0034*/ 	.byte	0x00, 0xf0, 0x11, 0x00


	//----- nvinfo : EIATTR_KPARAM_INFO
	.align		4
.L_13:
        /*0038*/ 	.byte	0x04, 0x17
        /*003a*/ 	.short	(.L_15 - .L_14)
.L_14:
        /*003c*/ 	.word	0x00000000
        /*0040*/ 	.short	0x0002
        /*0042*/ 	.short	0x0010
        /*0044*/ 	.byte	0x00, 0xf5, 0x21, 0x00


	//----- nvinfo : EIATTR_KPARAM_INFO
	.align		4
.L_15:
        /*0048*/ 	.byte	0x04, 0x17
        /*004a*/ 	.short	(.L_17 - .L_16)
.L_16:
        /*004c*/ 	.word	0x00000000
        /*0050*/ 	.short	0x0001
        /*0052*/ 	.short	0x0008
        /*0054*/ 	.byte	0x00, 0xf5, 0x21, 0x00


	//----- nvinfo : EIATTR_KPARAM_INFO
	.align		4
.L_17:
        /*0058*/ 	.byte	0x04, 0x17
        /*005a*/ 	.short	(.L_19 - .L_18)
.L_18:
        /*005c*/ 	.word	0x00000000
        /*0060*/ 	.short	0x0000
        /*0062*/ 	.short	0x0000
        /*0064*/ 	.byte	0x00, 0xf5, 0x21, 0x00


	//----- nvinfo : EIATTR_SPARSE_MMA_MASK
	.align		4
.L_19:
        /*0068*/ 	.byte	0x03, 0x50
        /*006a*/ 	.short	0x0000


	//----- nvinfo : EIATTR_MAXREG_COUNT
	.align		4
        /*006c*/ 	.byte	0x03, 0x1b
        /*006e*/ 	.short	0x00ff


	//----- nvinfo : EIATTR_MERCURY_ISA_VERSION
	.align		4
        /*0070*/ 	.byte	0x03, 0x5f
        /*0072*/ 	.short	0x0101


	//----- nvinfo : EIATTR_VRC_CTA_INIT_COUNT
	.align		4
        /*0074*/ 	.byte	0x02, 0x4a
	.zero		1
	.zero		1


	//----- nvinfo : EIATTR_EXIT_INSTR_OFFSETS
	.align		4
        /*0078*/ 	.byte	0x04, 0x1c
        /*007a*/ 	.short	(.L_21 - .L_20)


	//   ....[0]....
.L_20:
        /*007c*/ 	.word	0x000000d0


	//   ....[1]....
        /*0080*/ 	.word	0x00000a80


	//----- nvinfo : EIATTR_CBANK_PARAM_SIZE
	.align		4
.L_21:
        /*0084*/ 	.byte	0x03, 0x19
        /*0086*/ 	.short	0x0024


	//----- nvinfo : EIATTR_PARAM_CBANK
	.align		4
        /*0088*/ 	.byte	0x04, 0x0a
        /*008a*/ 	.short	(.L_23 - .L_22)
	.align		4
.L_22:
        /*008c*/ 	.word	index@(.nv.constant0._Z18matmulKernel_naivePfS_S_iii)
        /*0090*/ 	.short	0x0380
        /*0092*/ 	.short	0x0024


	//----- nvinfo : EIATTR_SW_WAR
	.align		4
.L_23:
        /*0094*/ 	.byte	0x04, 0x36
        /*0096*/ 	.short	(.L_25 - .L_24)
.L_24:
        /*0098*/ 	.word	0x00000008
.L_25:


//--------------------- .nv.callgraph             --------------------------
	.section	.nv.callgraph,"",@"SHT_CUDA_CALLGRAPH"
	.align	4
	.sectionentsize	8
	.align		4
        /*0000*/ 	.word	0x00000000
	.align		4
        /*0004*/ 	.word	0xffffffff
	.align		4
        /*0008*/ 	.word	0x00000000
	.align		4
        /*000c*/ 	.word	0xfffffffe
	.align		4
        /*0010*/ 	.word	0x00000000
	.align		4
        /*0014*/ 	.word	0xfffffffd
	.align		4
        /*0018*/ 	.word	0x00000000
	.align		4
        /*001c*/ 	.word	0xfffffffc


//--------------------- .text._Z18matmulKernel_naivePfS_S_iii --------------------------
	.section	.text._Z18matmulKernel_naivePfS_S_iii,"ax",@progbits
	.align	128
        .global         _Z18matmulKernel_naivePfS_S_iii
        .type           _Z18matmulKernel_naivePfS_S_iii,@function
        .size           _Z18matmulKernel_naivePfS_S_iii,(.L_x_5 - _Z18matmulKernel_naivePfS_S_iii)
        .other          _Z18matmulKernel_naivePfS_S_iii,@"STO_CUDA_ENTRY STV_DEFAULT"
_Z18matmulKernel_naivePfS_S_iii:
.text._Z18matmulKernel_naivePfS_S_iii:
[----:B------:R-:W-:Y:S01]  /*0000*/  LDC R1, c[0x0][0x37c] ;  /* 0x0000df00ff017b82 */ /* 0x000fe20000000800 */
[----:B------:R-:W0:Y:S07]  /*0010*/  S2R R8, SR_TID.Y ;  /* 0x0000000000087919 */ /* 0x000e2e0000002200 */
[----:B------:R-:W1:Y:S01]  /*0020*/  S2UR UR4, SR_CTAID.Y ;  /* 0x00000000000479c3 */ /* 0x000e620000002600 */
[----:B------:R-:W2:Y:S07]  /*0030*/  S2R R2, SR_TID.X ;  /* 0x0000000000027919 */ /* 0x000eae0000002100 */
[----:B------:R-:W2:Y:S01]  /*0040*/  LDC R3, c[0x0][0x360] ;  /* 0x0000d800ff037b82 */ /* 0x000ea20000000800 */
[----:B------:R-:W1:Y:S07]  /*0050*/  LDCU UR5, c[0x0][0x364] ;  /* 0x00006c80ff0577ac */ /* 0x000e6e0008000800 */
[----:B------:R-:W2:Y:S08]  /*0060*/  S2UR UR6, SR_CTAID.X ;  /* 0x00000000000679c3 */ /* 0x000eb00000002500 */
[----:B------:R-:W3:Y:S01]  /*0070*/  LDC.64 R4, c[0x0][0x398] ;  /* 0x0000e600ff047b82 */ /* 0x000ee20000000a00 */
[----:B-1----:R-:W-:-:S06]  /*0080*/  UIMAD UR4, UR4, UR5, URZ ;  /* 0x00000005040472a4 */ /* 0x002fcc000f8e02ff */
[----:B0-----:R-:W-:Y:S01]  /*0090*/  IADD3 R0, PT, PT, R8, UR4, RZ ;  /* 0x0000000408007c10 */ /* 0x001fe2000fffe0ff */
[----:B--2---:R-:W-:-:S03]  /*00a0*/  IMAD R3, R3, UR6, R2 ;  /* 0x0000000603037c24 */ /* 0x004fc6000f8e0202 */
[----:B---3--:R-:W-:-:S04]  /*00b0*/  ISETP.GE.U32.AND P0, PT, R0, R5, PT ;  /* 0x000000050000720c */ /* 0x008fc80003f06070 */
[----:B------:R-:W-:-:S13]  /*00c0*/  ISETP.GE.U32.OR P0, PT, R3, R4, P0 ;  /* 0x000000040300720c */ /* 0x000fda0000706470 */
[----:B------:R-:W-:Y:S05]  /*00d0*/  @P0 EXIT ;  /* 0x000000000000094d */ /* 0x000fea0003800000 */
[----:B------:R-:W0:Y:S01]  /*00e0*/  LDC R2, c[0x0][0x3a0] ;  /* 0x0000e800ff027b82 */ /* 0x000e220000000800 */
[----:B------:R-:W1:Y:S01]  /*00f0*/  LDCU.64 UR6, c[0x0][0x358] ;  /* 0x00006b00ff0677ac */ /* 0x000e620008000a00 */
[----:B------:R-:W-:Y:S01]  /*0100*/  HFMA2 R25, -RZ, RZ, 0, 0 ;  /* 0x00000000ff197431 */ /* 0x000fe200000001ff */
[----:B0-----:R-:W-:-:S13]  /*0110*/  ISETP.GE.AND P0, PT, R2, 0x1, PT ;  /* 0x000000010200780c */ /* 0x001fda0003f06270 */
[----:B-1----:R-:W-:Y:S05]  /*0120*/  @!P0 BRA `(.L_x_0) ;  /* 0x0000000800448947 */ /* 0x002fea0003800000 */
[C---:B------:R-:W-:Y:S02]  /*0130*/  ISETP.GE.U32.AND P1, PT, R2.reuse, 0x8, PT ;  /* 0x000000080200780c */ /* 0x040fe40003f26070 */
[----:B------:R-:W-:Y:S02]  /*0140*/  LOP3.LUT R6, R2, 0x7, RZ, 0xc0, !PT ;  /* 0x0000000702067812 */ /* 0x000fe400078ec0ff */
[----:B------:R-:W-:Y:S02]  /*0150*/  MOV R25, RZ ;  /* 0x000000ff00197202 */ /* 0x000fe40000000f00 */
[----:B------:R-:W-:Y:S02]  /*0160*/  ISETP.NE.AND P0, PT, R6, RZ, PT ;  /* 0x000000ff0600720c */ /* 0x000fe40003f05270 */
[----:B------:R-:W-:-:S05]  /*0170*/  MOV R7, RZ ;  /* 0x000000ff00077202 */ /* 0x000fca0000000f00 */
[----:B------:R-:W-:Y:S06]  /*0180*/  @!P1 BRA `(.L_x_1) ;  /* 0x0000000400249947 */ /* 0x000fec0003800000 */
[----:B------:R-:W-:Y:S01]  /*0190*/  LOP3.LUT R7, R2, 0x7ffffff8, RZ, 0xc0, !PT ;  /* 0x7ffffff802077812 */ /* 0x000fe200078ec0ff */
[C---:B------:R-:W-:Y:S01]  /*01a0*/  IMAD R10, R5.reuse, 0x3, R0 ;  /* 0x00000003050a7824 */ /* 0x040fe200078e0200 */
[C---:B------:R-:W-:Y:S01]  /*01b0*/  IADD3 R4, PT, PT, R5.reuse, UR4, R8 ;  /* 0x0000000405047c10 */ /* 0x040fe2000fffe008 */
[C-C-:B------:R-:W-:Y:S01]  /*01c0*/  IMAD R14, R5.reuse, 0x5, R0.reuse ;  /* 0x00000005050e7824 */ /* 0x140fe200078e0200 */
[CC--:B------:R-:W-:Y:S01]  /*01d0*/  LEA R8, R5.reuse, R0.reuse, 0x1 ;  /* 0x0000000005087211 */ /* 0x0c0fe200078e08ff */
[C-C-:B------:R-:W-:Y:S01]  /*01e0*/  IMAD R9, R5.reuse, 0x6, R0.reuse ;  /* 0x0000000605097824 */ /* 0x140fe200078e0200 */
[C---:B------:R-:W-:Y:S01]  /*01f0*/  LEA R12, R5.reuse, R0, 0x2 ;  /* 0x00000000050c7211 */ /* 0x040fe200078e10ff */
[----:B------:R-:W-:Y:S01]  /*0200*/  IMAD R11, R5, 0x7, R0 ;  /* 0x00000007050b7824 */ /* 0x000fe200078e0200 */
[----:B------:R-:W-:Y:S01]  /*0210*/  MOV R25, RZ ;  /* 0x000000ff00197202 */ /* 0x000fe20000000f00 */
[----:B------:R-:W-:Y:S01]  /*0220*/  IMAD R15, R3, R2, 0x3 ;  /* 0x00000003030f7424 */ /* 0x000fe200078e0202 */
[----:B------:R-:W-:-:S02]  /*0230*/  MOV R13, R0 ;  /* 0x00000000000d7202 */ /* 0x000fc40000000f00 */
[----:B------:R-:W-:-:S07]  /*0240*/  IADD3 R24, PT, PT, -R7, RZ, RZ ;  /* 0x000000ff07187210 */ /* 0x000fce0007ffe1ff */
.L_x_2:
[----:B------:R-:W0:Y:S01]  /*0250*/  LDC.64 R20, c[0x0][0x388] ;  /* 0x0000e200ff147b82 */ /* 0x000e220000000a00 */
[----:B------:R-:W-:-:S07]  /*0260*/  IADD3 R23, PT, PT, R15, -0x3, RZ ;  /* 0xfffffffd0f177810 */ /* 0x000fce0007ffe0ff */
[----:B------:R-:W1:Y:S01]  /*0270*/  LDC.64 R16, c[0x0][0x390] ;  /* 0x0000e400ff107b82 */ /* 0x000e620000000a00 */
[----:B0-----:R-:W-:-:S06]  /*0280*/  IMAD.WIDE.U32 R22, R23, 0x4, R20 ;  /* 0x0000000417167825 */ /* 0x001fcc00078e0014 */
[----:B------:R-:W2:Y:S01]  /*0290*/  LDG.E R22, desc[UR6][R22.64] ;  /* 0x0000000616167981 */ /* 0x000ea2000c1e1900 */
[----:B-1----:R-:W-:-:S06]  /*02a0*/  IMAD.WIDE.U32 R18, R13, 0x4, R16 ;  /* 0x000000040d127825 */ /* 0x002fcc00078e0010 */
[----:B------:R-:W2:Y:S01]  /*02b0*/  LDG.E R18, desc[UR6][R18.64] ;  /* 0x0000000612127981 */ /* 0x000ea2000c1e1900 */
[----:B------:R-:W-:Y:S01]  /*02c0*/  IADD3 R27, PT, PT, R15, -0x2, RZ ;  /* 0xfffffffe0f1b7810 */ /* 0x000fe20007ffe0ff */
[----:B------:R-:W-:-:S06]  /*02d0*/  IMAD.WIDE.U32 R28, R4, 0x4, R16 ;  /* 0x00000004041c7825 */ /* 0x000fcc00078e0010 */
[----:B------:R-:W3:Y:S01]  /*02e0*/  LDG.E R28, desc[UR6][R28.64] ;  /* 0x000000061c1c7981 */ /* 0x000ee2000c1e1900 */
[----:B--2---:R-:W-:Y:S01]  /*02f0*/  FFMA R25, R22, R18, R25 ;  /* 0x0000001216197223 */ /* 0x004fe20000000019 */
[----:B------:R-:W-:Y:S01]  /*0300*/  IMAD.WIDE.U32 R22, R27, 0x4, R20 ;  /* 0x000000041b167825 */ /* 0x000fe200078e0014 */
[----:B------:R-:W-:-:S05]  /*0310*/  IADD3 R27, PT, PT, R15, -0x1, RZ ;  /* 0xffffffff0f1b7810 */ /* 0x000fca0007ffe0ff */
[----:B------:R-:W-:Y:S01]  /*0320*/  IMAD.WIDE.U32 R26, R27, 0x4, R20 ;  /* 0x000000041b1a7825 */ /* 0x000fe200078e0014 */
[----:B------:R-:W3:Y:S04]  /*0330*/  LDG.E R22, desc[UR6][R22.64] ;  /* 0x0000000616167981 */ /* 0x000ee8000c1e1900 */
[----:B------:R0:W2:Y:S02]  /*0340*/  LDG.E R18, desc[UR6][R26.64] ;  /* 0x000000061a127981 */ /* 0x0000a4000c1e1900 */
[----:B0-----:R-:W-:-:S05]  /*0350*/  IMAD.WIDE.U32 R26, R8, 0x4, R16 ;  /* 0x00000004081a7825 */ /* 0x001fca00078e0010 */
[----:B------:R-:W2:Y:S01]  /*0360*/  LDG.E R19, desc[UR6][R26.64] ;  /* 0x000000061a137981 */ /* 0x000ea2000c1e1900 */
[----:B------:R-:W-:Y:S01]  /*0370*/  IADD3 R23, PT, PT, R15, 0x1, RZ ;  /* 0x000000010f177810 */ /* 0x000fe20007ffe0ff */
[----:B---3--:R-:W-:-:S04]  /*0380*/  FFMA R25, R22, R28, R25 ;  /* 0x0000001c16197223 */ /* 0x008fc80000000019 */
[----:B--2---:R-:W-:Y:S01]  /*0390*/  FFMA R25, R18, R19, R25 ;  /* 0x0000001312197223 */ /* 0x004fe20000000019 */
[----:B------:R-:W-:-:S05]  /*03a0*/  IMAD.WIDE.U32 R18, R15, 0x4, R20 ;  /* 0x000000040f127825 */ /* 0x000fca00078e0014 */
[----:B------:R0:W2:Y:S02]  /*03b0*/  LDG.E R28, desc[UR6][R18.64] ;  /* 0x00000006121c7981 */ /* 0x0000a4000c1e1900 */
[----:B0-----:R-:W-:-:S04]  /*03c0*/  IMAD.WIDE.U32 R18, R23, 0x4, R20 ;  /* 0x0000000417127825 */ /* 0x001fc800078e0014 */
[--C-:B------:R-:W-:Y:S02]  /*03d0*/  IMAD.WIDE.U32 R22, R10, 0x4, R16.reuse ;  /* 0x000000040a167825 */ /* 0x100fe400078e0010 */
[----:B------:R-:W3:Y:S04]  /*03e0*/  LDG.E R18, desc[UR6][R18.64] ;  /* 0x0000000612127981 */ /* 0x000ee8000c1e1900 */
[----:B------:R0:W2:Y:S02]  /*03f0*/  LDG.E R29, desc[UR6][R22.64] ;  /* 0x00000006161d7981 */ /* 0x0000a4000c1e1900 */
[----:B0-----:R-:W-:-:S05]  /*0400*/  IMAD.WIDE.U32 R22, R12, 0x4, R16 ;  /* 0x000000040c167825 */ /* 0x001fca00078e0010 */
[----:B------:R0:W3:Y:S01]  /*0410*/  LDG.E R26, desc[UR6][R22.64] ;  /* 0x00000006161a7981 */ /* 0x0000e2000c1e1900 */
[C---:B------:R-:W-:Y:S02]  /*0420*/  IADD3 R27, PT, PT, R15.reuse, 0x3, RZ ;  /* 0x000000030f1b7810 */ /* 0x040fe40007ffe0ff */
[C---:B0-----:R-:W-:Y:S01]  /*0430*/  IADD3 R23, PT, PT, R15.reuse, 0x4, RZ ;  /* 0x000000040f177810 */ /* 0x041fe20007ffe0ff */
[----:B--2---:R-:W-:Y:S01]  /*0440*/  FFMA R25, R28, R29, R25 ;  /* 0x0000001d1c197223 */ /* 0x004fe20000000019 */
[----:B------:R-:W-:-:S05]  /*0450*/  IADD3 R29, PT, PT, R15, 0x2, RZ ;  /* 0x000000020f1d7810 */ /* 0x000fca0007ffe0ff */
[----:B------:R-:W-:-:S06]  /*0460*/  IMAD.WIDE.U32 R28, R29, 0x4, R20 ;  /* 0x000000041d1c7825 */ /* 0x000fcc00078e0014 */
[----:B------:R-:W2:Y:S01]  /*0470*/  LDG.E R28, desc[UR6][R28.64] ;  /* 0x000000061c1c7981 */ /* 0x000ea2000c1e1900 */
[----:B---3--:R-:W-:Y:S01]  /*0480*/  FFMA R25, R18, R26, R25 ;  /* 0x0000001a12197223 */ /* 0x008fe20000000019 */
[----:B------:R-:W-:-:S04]  /*0490*/  IMAD.WIDE.U32 R18, R14, 0x4, R16 ;  /* 0x000000040e127825 */ /* 0x000fc800078e0010 */
[--C-:B------:R-:W-:Y:S02]  /*04a0*/  IMAD.WIDE.U32 R26, R27, 0x4, R20.reuse ;  /* 0x000000041b1a7825 */ /* 0x100fe400078e0014 */
[----:B------:R-:W2:Y:S02]  /*04b0*/  LDG.E R18, desc[UR6][R18.64] ;  /* 0x0000000612127981 */ /* 0x000ea4000c1e1900 */
[----:B------:R-:W-:Y:S02]  /*04c0*/  IMAD.WIDE.U32 R20, R23, 0x4, R20 ;  /* 0x0000000417147825 */ /* 0x000fe400078e0014 */
[----:B------:R-:W3:Y:S02]  /*04d0*/  LDG.E R26, desc[UR6][R26.64] ;  /* 0x000000061a1a7981 */ /* 0x000ee4000c1e1900 */
[--C-:B------:R-:W-:Y:S02]  /*04e0*/  IMAD.WIDE.U32 R22, R9, 0x4, R16.reuse ;  /* 0x0000000409167825 */ /* 0x100fe400078e0010 */
[----:B------:R-:W4:Y:S02]  /*04f0*/  LDG.E R20, desc[UR6][R20.64] ;  /* 0x0000000614147981 */ /* 0x000f24000c1e1900 */
[----:B------:R-:W-:-:S02]  /*0500*/  IMAD.WIDE.U32 R16, R11, 0x4, R16 ;  /* 0x000000040b107825 */ /* 0x000fc400078e0010 */
[----:B------:R-:W3:Y:S04]  /*0510*/  LDG.E R23, desc[UR6][R22.64] ;  /* 0x0000000616177981 */ /* 0x000ee8000c1e1900 */
[----:B------:R-:W4:Y:S01]  /*0520*/  LDG.E R16, desc[UR6][R16.64] ;  /* 0x0000000610107981 */ /* 0x000f22000c1e1900 */
[----:B------:R-:W-:-:S04]  /*0530*/  IADD3 R24, PT, PT, R24, 0x8, RZ ;  /* 0x0000000818187810 */ /* 0x000fc80007ffe0ff */
[----:B------:R-:W-:Y:S02]  /*0540*/  ISETP.NE.AND P1, PT, R24, RZ, PT ;  /* 0x000000ff1800720c */ /* 0x000fe40003f25270 */
[----:B------:R-:W-:Y:S02]  /*0550*/  IADD3 R15, PT, PT, R15, 0x8, RZ ;  /* 0x000000080f0f7810 */ /* 0x000fe40007ffe0ff */
[C---:B------:R-:W-:Y:S02]  /*0560*/  LEA R4, R5.reuse, R4, 0x3 ;  /* 0x0000000405047211 */ /* 0x040fe400078e18ff */
[C---:B------:R-:W-:Y:S02]  /*0570*/  LEA R8, R5.reuse, R8, 0x3 ;  /* 0x0000000805087211 */ /* 0x040fe400078e18ff */
[C---:B------:R-:W-:Y:S02]  /*0580*/  LEA R10, R5.reuse, R10, 0x3 ;  /* 0x0000000a050a7211 */ /* 0x040fe400078e18ff */
[----:B------:R-:W-:-:S02]  /*0590*/  LEA R12, R5, R12, 0x3 ;  /* 0x0000000c050c7211 */ /* 0x000fc400078e18ff */
[C---:B------:R-:W-:Y:S02]  /*05a0*/  LEA R14, R5.reuse, R14, 0x3 ;  /* 0x0000000e050e7211 */ /* 0x040fe400078e18ff */
[C---:B------:R-:W-:Y:S02]  /*05b0*/  LEA R9, R5.reuse, R9, 0x3 ;  /* 0x0000000905097211 */ /* 0x040fe400078e18ff */
[C---:B------:R-:W-:Y:S02]  /*05c0*/  LEA R11, R5.reuse, R11, 0x3 ;  /* 0x0000000b050b7211 */ /* 0x040fe400078e18ff */
[----:B------:R-:W-:Y:S01]  /*05d0*/  LEA R13, R5, R13, 0x3 ;  /* 0x0000000d050d7211 */ /* 0x000fe200078e18ff */
[----:B--2---:R-:W-:-:S04]  /*05e0*/  FFMA R25, R28, R18, R25 ;  /* 0x000000121c197223 */ /* 0x004fc80000000019 */
[----:B---3--:R-:W-:-:S04]  /*05f0*/  FFMA R25, R26, R23, R25 ;  /* 0x000000171a197223 */ /* 0x008fc80000000019 */
[----:B----4-:R-:W-:Y:S01]  /*0600*/  FFMA R25, R20, R16, R25 ;  /* 0x0000001014197223 */ /* 0x010fe20000000019 */
[----:B------:R-:W-:Y:S06]  /*0610*/  @P1 BRA `(.L_x_2) ;  /* 0xfffffffc000c1947 */ /* 0x000fec000383ffff */
.L_x_1:
[----:B------:R-:W-:Y:S05]  /*0620*/  @!P0 BRA `(.L_x_0) ;  /* 0x0000000400048947 */ /* 0x000fea0003800000 */
[----:B------:R-:W-:Y:S02]  /*0630*/  ISETP.GE.U32.AND P0, PT, R6, 0x4, PT ;  /* 0x000000040600780c */ /* 0x000fe40003f06070 */
[----:B------:R-:W-:-:S04]  /*0640*/  LOP3.LUT R24, R2, 0x3, RZ, 0xc0, !PT ;  /* 0x0000000302187812 */ /* 0x000fc800078ec0ff */
[----:B------:R-:W-:-:S07]  /*0650*/  ISETP.NE.AND P1, PT, R24, RZ, PT ;  /* 0x000000ff1800720c */ /* 0x000fce0003f25270 */
[----:B------:R-:W-:Y:S06]  /*0660*/  @!P0 BRA `(.L_x_3) ;  /* 0x00000000007c8947 */ /* 0x000fec0003800000 */
[----:B------:R-:W0:Y:S01]  /*0670*/  LDC.64 R8, c[0x0][0x390] ;  /* 0x0000e400ff087b82 */ /* 0x000e220000000a00 */
[----:B------:R-:W-:Y:S02]  /*0680*/  IMAD R13, R3, R2, R7 ;  /* 0x00000002030d7224 */ /* 0x000fe400078e0207 */
[----:B------:R-:W-:-:S03]  /*0690*/  IMAD R6, R7, R5, R0 ;  /* 0x0000000507067224 */ /* 0x000fc600078e0200 */
[C---:B------:R-:W-:Y:S02]  /*06a0*/  IADD3 R21, PT, PT, R13.reuse, 0x1, RZ ;  /* 0x000000010d157810 */ /* 0x040fe40007ffe0ff */
[----:B------:R-:W1:Y:S01]  /*06b0*/  LDC.64 R10, c[0x0][0x388] ;  /* 0x0000e200ff0a7b82 */ /* 0x000e620000000a00 */
[C---:B------:R-:W-:Y:S02]  /*06c0*/  IADD3 R15, PT, PT, R13.reuse, 0x2, RZ ;  /* 0x000000020d0f7810 */ /* 0x040fe40007ffe0ff */
[----:B------:R-:W-:Y:S01]  /*06d0*/  IADD3 R27, PT, PT, R13, 0x3, RZ ;  /* 0x000000030d1b7810 */ /* 0x000fe20007ffe0ff */
[C---:B0-----:R-:W-:Y:S01]  /*06e0*/  IMAD.WIDE.U32 R18, R6.reuse, 0x4, R8 ;  /* 0x0000000406127825 */ /* 0x041fe200078e0008 */
[----:B------:R-:W-:-:S04]  /*06f0*/  IADD3 R6, PT, PT, R6, R5, RZ ;  /* 0x0000000506067210 */ /* 0x000fc80007ffe0ff */
[CC--:B------:R-:W-:Y:S01]  /*0700*/  IADD3 R14, PT, PT, R6.reuse, R5.reuse, RZ ;  /* 0x00000005060e7210 */ /* 0x0c0fe20007ffe0ff */
[--C-:B-1----:R-:W-:Y:S01]  /*0710*/  IMAD.WIDE.U32 R22, R13, 0x4, R10.reuse ;  /* 0x000000040d167825 */ /* 0x102fe200078e000a */
[----:B------:R-:W2:Y:S03]  /*0720*/  LDG.E R18, desc[UR6][R18.64] ;  /* 0x0000000612127981 */ /* 0x000ea6000c1e1900 */
[----:B------:R-:W-:Y:S01]  /*0730*/  IMAD.WIDE.U32 R20, R21, 0x4, R10 ;  /* 0x0000000415147825 */ /* 0x000fe200078e000a */
[----:B------:R-:W2:Y:S03]  /*0740*/  LDG.E R4, desc[UR6][R22.64] ;  /* 0x0000000616047981 */ /* 0x000ea6000c1e1900 */
[----:B------:R-:W-:Y:S01]  /*0750*/  IMAD.WIDE.U32 R16, R6, 0x4, R8 ;  /* 0x0000000406107825 */ /* 0x000fe200078e0008 */
[----:B------:R-:W-:Y:S01]  /*0760*/  IADD3 R29, PT, PT, R14, R5, RZ ;  /* 0x000000050e1d7210 */ /* 0x000fe20007ffe0ff */
[----:B------:R-:W3:Y:S02]  /*0770*/  LDG.E R20, desc[UR6][R20.64] ;  /* 0x0000000614147981 */ /* 0x000ee4000c1e1900 */
[----:B------:R-:W-:-:S02]  /*0780*/  IMAD.WIDE.U32 R12, R15, 0x4, R10 ;  /* 0x000000040f0c7825 */ /* 0x000fc400078e000a */
[----:B------:R-:W3:Y:S02]  /*0790*/  LDG.E R17, desc[UR6][R16.64] ;  /* 0x0000000610117981 */ /* 0x000ee4000c1e1900 */
[----:B------:R-:W-:Y:S02]  /*07a0*/  IMAD.WIDE.U32 R14, R14, 0x4, R8 ;  /* 0x000000040e0e7825 */ /* 0x000fe400078e0008 */
[----:B------:R-:W4:Y:S02]  /*07b0*/  LDG.E R13, desc[UR6][R12.64] ;  /* 0x000000060c0d7981 */ /* 0x000f24000c1e1900 */
[----:B------:R-:W-:Y:S02]  /*07c0*/  IMAD.WIDE.U32 R10, R27, 0x4, R10 ;  /* 0x000000041b0a7825 */ /* 0x000fe400078e000a */
[----:B------:R-:W4:Y:S02]  /*07d0*/  LDG.E R14, desc[UR6][R14.64] ;  /* 0x000000060e0e7981 */ /* 0x000f24000c1e1900 */
[----:B------:R-:W-:-:S02]  /*07e0*/  IMAD.WIDE.U32 R8, R29, 0x4, R8 ;  /* 0x000000041d087825 */ /* 0x000fc400078e0008 */
[----:B------:R-:W5:Y:S04]  /*07f0*/  LDG.E R11, desc[UR6][R10.64] ;  /* 0x000000060a0b7981 */ /* 0x000f68000c1e1900 */
[----:B------:R-:W5:Y:S01]  /*0800*/  LDG.E R8, desc[UR6][R8.64] ;  /* 0x0000000608087981 */ /* 0x000f62000c1e1900 */
[----:B------:R-:W-:Y:S01]  /*0810*/  IADD3 R7, PT, PT, R7, 0x4, RZ ;  /* 0x0000000407077810 */ /* 0x000fe20007ffe0ff */
[----:B--2---:R-:W-:-:S04]  /*0820*/  FFMA R25, R4, R18, R25 ;  /* 0x0000001204197223 */ /* 0x004fc80000000019 */
[----:B---3--:R-:W-:-:S04]  /*0830*/  FFMA R20, R20, R17, R25 ;  /* 0x0000001114147223 */ /* 0x008fc80000000019 */
[----:B----4-:R-:W-:-:S04]  /*0840*/  FFMA R20, R13, R14, R20 ;  /* 0x0000000e0d147223 */ /* 0x010fc80000000014 */
[----:B-----5:R-:W-:-:S07]  /*0850*/  FFMA R25, R11, R8, R20 ;  /* 0x000000080b197223 */ /* 0x020fce0000000014 */
.L_x_3:
[----:B------:R-:W-:Y:S05]  /*0860*/  @!P1 BRA `(.L_x_0) ;  /* 0x0000000000749947 */ /* 0x000fea0003800000 */
[----:B------:R-:W-:Y:S02]  /*0870*/  ISETP.NE.AND P0, PT, R24, 0x1, PT ;  /* 0x000000011800780c */ /* 0x000fe40003f05270 */
[----:B------:R-:W-:-:S04]  /*0880*/  LOP3.LUT R4, R2, 0x1, RZ, 0xc0, !PT ;  /* 0x0000000102047812 */ /* 0x000fc800078ec0ff */
[----:B------:R-:W-:-:S07]  /*0890*/  ISETP.NE.U32.AND P1, PT, R4, 0x1, PT ;  /* 0x000000010400780c */ /* 0x000fce0003f25070 */
[----:B------:R-:W0:Y:S01]  /*08a0*/  @P0 LDC.64 R16, c[0x0][0x388] ;  /* 0x0000e200ff100b82 */ /* 0x000e220000000a00 */
[----:B------:R-:W-:Y:S02]  /*08b0*/  @P0 IMAD R13, R3, R2, R7 ;  /* 0x00000002030d0224 */ /* 0x000fe400078e0207 */
[CC--:B------:R-:W-:Y:S01]  /*08c0*/  @P0 IMAD R12, R7.reuse, R5.reuse, R0 ;  /* 0x00000005070c0224 */ /* 0x0c0fe200078e0200 */
[----:B------:R-:W-:Y:S02]  /*08d0*/  @P0 IADD3 R7, PT, PT, R7, 0x2, RZ ;  /* 0x0000000207070810 */ /* 0x000fe40007ffe0ff */
[C---:B------:R-:W-:Y:S02]  /*08e0*/  @P0 IADD3 R21, PT, PT, R13.reuse, 0x1, RZ ;  /* 0x000000010d150810 */ /* 0x040fe40007ffe0ff */
[----:B------:R-:W1:Y:S08]  /*08f0*/  @P0 LDC.64 R14, c[0x0][0x390] ;  /* 0x0000e400ff0e0b82 */ /* 0x000e700000000a00 */
[----:B------:R-:W2:Y:S08]  /*0900*/  @!P1 LDC.64 R10, c[0x0][0x388] ;  /* 0x0000e200ff0a9b82 */ /* 0x000eb00000000a00 */
[----:B------:R-:W3:Y:S01]  /*0910*/  @!P1 LDC.64 R8, c[0x0][0x390] ;  /* 0x0000e400ff089b82 */ /* 0x000ee20000000a00 */
[----:B0-----:R-:W-:Y:S01]  /*0920*/  @P0 IMAD.WIDE.U32 R18, R13, 0x4, R16 ;  /* 0x000000040d120825 */ /* 0x001fe200078e0010 */
[----:B------:R-:W-:-:S03]  /*0930*/  @P0 IADD3 R23, PT, PT, R12, R5, RZ ;  /* 0x000000050c170210 */ /* 0x000fc60007ffe0ff */
[----:B------:R-:W-:Y:S01]  /*0940*/  @!P1 IMAD R5, R7, R5, R0 ;  /* 0x0000000507059224 */ /* 0x000fe200078e0200 */
[----:B------:R-:W4:Y:S01]  /*0950*/  @P0 LDG.E R4, desc[UR6][R18.64] ;  /* 0x0000000612040981 */ /* 0x000f22000c1e1900 */
[----:B------:R-:W-:-:S04]  /*0960*/  @P0 IMAD.WIDE.U32 R16, R21, 0x4, R16 ;  /* 0x0000000415100825 */ /* 0x000fc800078e0010 */
[----:B-1----:R-:W-:Y:S02]  /*0970*/  @P0 IMAD.WIDE.U32 R12, R12, 0x4, R14 ;  /* 0x000000040c0c0825 */ /* 0x002fe400078e000e */
[----:B------:R-:W5:Y:S02]  /*0980*/  @P0 LDG.E R17, desc[UR6][R16.64] ;  /* 0x0000000610110981 */ /* 0x000f64000c1e1900 */
[----:B------:R-:W-:Y:S02]  /*0990*/  @!P1 IMAD R7, R3, R2, R7 ;  /* 0x0000000203079224 */ /* 0x000fe400078e0207 */
[----:B------:R-:W-:Y:S01]  /*09a0*/  @P0 IMAD.WIDE.U32 R14, R23, 0x4, R14 ;  /* 0x00000004170e0825 */ /* 0x000fe200078e000e */
[----:B------:R-:W4:Y:S03]  /*09b0*/  @P0 LDG.E R12, desc[UR6][R12.64] ;  /* 0x000000060c0c0981 */ /* 0x000f26000c1e1900 */
[----:B--2---:R-:W-:-:S02]  /*09c0*/  @!P1 IMAD.WIDE.U32 R10, R7, 0x4, R10 ;  /* 0x00000004070a9825 */ /* 0x004fc400078e000a */
[----:B------:R-:W5:Y:S02]  /*09d0*/  @P0 LDG.E R14, desc[UR6][R14.64] ;  /* 0x000000060e0e0981 */ /* 0x000f64000c1e1900 */
[----:B---3--:R-:W-:Y:S02]  /*09e0*/  @!P1 IMAD.WIDE.U32 R8, R5, 0x4, R8 ;  /* 0x0000000405089825 */ /* 0x008fe400078e0008 */
[----:B------:R-:W2:Y:S04]  /*09f0*/  @!P1 LDG.E R10, desc[UR6][R10.64] ;  /* 0x000000060a0a9981 */ /* 0x000ea8000c1e1900 */
[----:B------:R-:W2:Y:S01]  /*0a00*/  @!P1 LDG.E R8, desc[UR6][R8.64] ;  /* 0x0000000608089981 */ /* 0x000ea2000c1e1900 */
[----:B----4-:R-:W-:-:S04]  /*0a10*/  @P0 FFMA R4, R4, R12, R25 ;  /* 0x0000000c04040223 */ /* 0x010fc80000000019 */
[----:B-----5:R-:W-:-:S04]  /*0a20*/  @P0 FFMA R25, R17, R14, R4 ;  /* 0x0000000e11190223 */ /* 0x020fc80000000004 */
[----:B--2---:R-:W-:-:S07]  /*0a30*/  @!P1 FFMA R25, R10, R8, R25 ;  /* 0x000000080a199223 */ /* 0x004fce0000000019 */
.L_x_0:
[----:B------:R-:W0:Y:S01]  /*0a40*/  LDC.64 R4, c[0x0][0x380] ;  /* 0x0000e000ff047b82 */ /* 0x000e220000000a00 */
[----:B------:R-:W-:-:S04]  /*0a50*/  IMAD R3, R3, R2, R0 ;  /* 0x0000000203037224 */ /* 0x000fc800078e0200 */
[----:B0-----:R-:W-:-:S05]  /*0a60*/  IMAD.WIDE.U32 R2, R3, 0x4, R4 ;  /* 0x0000000403027825 */ /* 0x001fca00078e0004 */
[----:B------:R-:W-:Y:S01]  /*0a70*/  STG.E desc[UR6][R2.64], R25 ;  /* 0x0000001902007986 */ /* 0x000fe2000c101906 */
[----:B------:R-:W-:Y:S05]  /*0a80*/  EXIT ;  /* 0x000000000000794d */ /* 0x000fea0003800000 */
.L_x_4:
[----:B------:R-:W-:-:S00]  /*0a90*/  BRA `(.L_x_4) ;  /* 0xfffffffc00fc7947 */ /* 0x000fc0000383ffff */
[----:B------:R-:W-:-:S00]  /*0aa0*/  NOP ;  /* 0x0000000000007918 */ /* 0x000fc00000000000 */
        /* <DEDUP_REMOVED lines=13> */
.L_x_5:


//--------------------- .nv.shared.reserved.0     --------------------------
	.section	.nv.shared.reserved.0,"aw",@nobits
	.weak		__nv_reservedSMEM_offset_0_alias
	.size		__nv_reservedSMEM_offset_0_alias, 0, 64
	.other		__nv_reservedSMEM_offset_0_alias,@"STO_CUDA_RESERVED_SHARED STV_DEFAULT"
__nv_reservedSMEM_offset_0_alias:
	.zero		0
	.zero		64


//--------------------- .nv.constant0._Z18matmulKernel_naivePfS_S_iii --------------------------
	.section	.nv.constant0._Z18matmulKernel_naivePfS_S_iii,"a",@progbits
	.sectionflags	@""
	.align	4
.nv.constant0._Z18matmulKernel_naivePfS_S_iii:
	.zero		932


//--------------------- SYMBOLS --------------------------

	.type		.nv.reservedSmem.offset0,@object
	.size		.nv.reservedSmem.offset0,0x4
